//
// Generated by NVIDIA NVVM Compiler
//
// Compiler Build ID: CL-36424714
// Cuda compilation tools, release 13.0, V13.0.88
// Based on NVVM 20.0.0
//

.version 9.0
.target sm_100
.address_size 64

	// .globl	_Z10transponerPiS_ii

.visible .entry _Z10transponerPiS_ii(
	.param .u64 .ptr .align 1 _Z10transponerPiS_ii_param_0,
	.param .u64 .ptr .align 1 _Z10transponerPiS_ii_param_1,
	.param .u32 _Z10transponerPiS_ii_param_2,
	.param .u32 _Z10transponerPiS_ii_param_3
)
{
	.reg .pred 	%p<2>;
	.reg .b32 	%r<13>;
	.reg .b64 	%rd<9>;

	ld.param.u64 	%rd1, [_Z10transponerPiS_ii_param_0];
	ld.param.u64 	%rd2, [_Z10transponerPiS_ii_param_1];
	ld.param.u32 	%r2, [_Z10transponerPiS_ii_param_2];
	ld.param.u32 	%r3, [_Z10transponerPiS_ii_param_3];
	mov.u32 	%r4, %tid.x;
	mov.u32 	%r5, %ctaid.x;
	mov.u32 	%r6, %ntid.x;
	mad.lo.s32 	%r1, %r5, %r6, %r4;
	mul.lo.s32 	%r7, %r3, %r2;
	setp.ge.s32 	%p1, %r1, %r7;
	@%p1 bra 	$L__BB0_2;
	cvta.to.global.u64 	%rd3, %rd1;
	cvta.to.global.u64 	%rd4, %rd2;
	div.s32 	%r8, %r1, %r3;
	mul.lo.s32 	%r9, %r8, %r3;
	sub.s32 	%r10, %r1, %r9;
	mul.wide.s32 	%rd5, %r1, 4;
	add.s64 	%rd6, %rd3, %rd5;
	ld.global.u32 	%r11, [%rd6];
	mad.lo.s32 	%r12, %r10, %r2, %r8;
	mul.wide.s32 	%rd7, %r12, 4;
	add.s64 	%rd8, %rd4, %rd7;
	st.global.u32 	[%rd8], %r11;
$L__BB0_2:
	ret;

}


// ===== COMPILED SASS (sm_100) =====

	.target	sm_100

	.elftype	@"ET_EXEC"


//--------------------- .note.nv.tkinfo           --------------------------
	.section	.note.nv.tkinfo,"",@"SHT_NOTE"
	.sectionflags	@"SHF_NOTE_NV_TKINFO"
	.tkinfo
        /*0018*/ 	.word	0x00000002
        /*0030*/ 	.string	""
        /*0030*/ 	.string	"ptxas"
        /*0030*/ 	.string	"Cuda compilation tools, release 13.0, V13.0.88"
        /*0030*/ 	.string	"Build cuda_13.0.r13.0/compiler.36424714_0"
        /*0030*/ 	.string	"-arch sm_100 -m 64 "



//--------------------- .note.nv.cuinfo           --------------------------
	.section	.note.nv.cuinfo,"",@"SHT_NOTE"
	.sectionflags	@"SHF_NOTE_NV_CUINFO"
        /*0018*/ 	.short	0x0002
        /*001a*/ 	.short	0x0064
        /*001c*/ 	.short	0x0082
	.zero		2


//--------------------- .nv.info                  --------------------------
	.section	.nv.info,"",@"SHT_CUDA_INFO"
	.align	4


	//----- nvinfo : EIATTR_REGCOUNT
	.align		4
        /*0000*/ 	.byte	0x04, 0x2f
        /*0002*/ 	.short	(.L_1 - .L_0)
	.align		4
.L_0:
        /*0004*/ 	.word	index@(_Z10transponerPiS_ii)
        /*0008*/ 	.word	0x00000010


	//----- nvinfo : EIATTR_FRAME_SIZE
	.align		4
.L_1:
        /*000c*/ 	.byte	0x04, 0x11
        /*000e*/ 	.short	(.L_3 - .L_2)
	.align		4
.L_2:
        /*0010*/ 	.word	index@(_Z10transponerPiS_ii)
        /*0014*/ 	.word	0x00000000


	//----- nvinfo : EIATTR_MIN_STACK_SIZE
	.align		4
.L_3:
        /*0018*/ 	.byte	0x04, 0x12
        /*001a*/ 	.short	(.L_5 - .L_4)
	.align		4
.L_4:
        /*001c*/ 	.word	index@(_Z10transponerPiS_ii)
        /*0020*/ 	.word	0x00000000
.L_5:


//--------------------- .nv.compat                --------------------------
	.section	.nv.compat,"",@"SHT_CUDA_COMPAT_INFO"
	.align	4
        /*0000*/ 	.byte	0x02, 0x09, 0x00, 0x00, 0x02, 0x02, 0x01, 0x00, 0x02, 0x05, 0x05, 0x00, 0x03, 0x07, 0x01, 0x01
        /*0010*/ 	.byte	0x02, 0x03, 0x00, 0x00, 0x02, 0x06, 0x01, 0x00, 0x04, 0x0b, 0x08, 0x00, 0x09, 0x00, 0x00, 0x00
        /*0020*/ 	.byte	0x00, 0x00, 0x00, 0x00


//--------------------- .nv.info._Z10transponerPiS_ii --------------------------
	.section	.nv.info._Z10transponerPiS_ii,"",@"SHT_CUDA_INFO"
	.sectionflags	@""
	.align	4


	//----- nvinfo : EIATTR_CUDA_API_VERSION
	.align		4
        /*0000*/ 	.byte	0x04, 0x37
        /*0002*/ 	.short	(.L_7 - .L_6)
.L_6:
        /*0004*/ 	.word	0x00000082


	//----- nvinfo : EIATTR_KPARAM_INFO
	.align		4
.L_7:
        /*0008*/ 	.byte	0x04, 0x17
        /*000a*/ 	.short	(.L_9 - .L_8)
.L_8:
        /*000c*/ 	.word	0x00000000
        /*0010*/ 	.short	0x0003
        /*0012*/ 	.short	0x0014
        /*0014*/ 	.byte	0x00, 0xf0, 0x11, 0x00


	//----- nvinfo : EIATTR_KPARAM_INFO
	.align		4
.L_9:
        /*0018*/ 	.byte	0x04, 0x17
        /*001a*/ 	.short	(.L_11 - .L_10)
.L_10:
        /*001c*/ 	.word	0x00000000
        /*0020*/ 	.short	0x0002
        /*0022*/ 	.short	0x0010
        /*0024*/ 	.byte	0x00, 0xf0, 0x11, 0x00


	//----- nvinfo : EIATTR_KPARAM_INFO
	.align		4
.L_11:
        /*0028*/ 	.byte	0x04, 0x17
        /*002a*/ 	.short	(.L_13 - .L_12)
.L_12:
        /*002c*/ 	.word	0x00000000
        /*0030*/ 	.short	0x0001
        /*0032*/ 	.short	0x0008
        /*0034*/ 	.byte	0x00, 0xf5, 0x21, 0x00


	//----- nvinfo : EIATTR_KPARAM_INFO
	.align		4
.L_13:
        /*0038*/ 	.byte	0x04, 0x17
        /*003a*/ 	.short	(.L_15 - .L_14)
.L_14:
        /*003c*/ 	.word	0x00000000
        /*0040*/ 	.short	0x0000
        /*0042*/ 	.short	0x0000
        /*0044*/ 	.byte	0x00, 0xf5, 0x21, 0x00


	//----- nvinfo : EIATTR_SPARSE_MMA_MASK
	.align		4
.L_15:
        /*0048*/ 	.byte	0x03, 0x50
        /*004a*/ 	.short	0x0000


	//----- nvinfo : EIATTR_MAXREG_COUNT
	.align		4
        /*004c*/ 	.byte	0x03, 0x1b
        /*004e*/ 	.short	0x00ff


	//----- nvinfo : EIATTR_MERCURY_ISA_VERSION
	.align		4
        /*0050*/ 	.byte	0x03, 0x5f
        /*0052*/ 	.short	0x0101


	//----- nvinfo : EIATTR_VRC_CTA_INIT_COUNT
	.align		4
        /*0054*/ 	.byte	0x02, 0x4a
	.zero		1
	.zero		1


	//----- nvinfo : EIATTR_EXIT_INSTR_OFFSETS
	.align		4
        /*0058*/ 	.byte	0x04, 0x1c
        /*005a*/ 	.short	(.L_17 - .L_16)


	//   ....[0]....
.L_16:
        /*005c*/ 	.word	0x00000080


	//   ....[1]....
        /*0060*/ 	.word	0x000002a0


	//----- nvinfo : EIATTR_CBANK_PARAM_SIZE
	.align		4
.L_17:
        /*0064*/ 	.byte	0x03, 0x19
        /*0066*/ 	.short	0x0018


	//----- nvinfo : EIATTR_PARAM_CBANK
	.align		4
        /*0068*/ 	.byte	0x04, 0x0a
        /*006a*/ 	.short	(.L_19 - .L_18)
	.align		4
.L_18:
        /*006c*/ 	.word	index@(.nv.constant0._Z10transponerPiS_ii)
        /*0070*/ 	.short	0x0380
        /*0072*/ 	.short	0x0018


	//----- nvinfo : EIATTR_SW_WAR
	.align		4
.L_19:
        /*0074*/ 	.byte	0x04, 0x36
        /*0076*/ 	.short	(.L_21 - .L_20)
.L_20:
        /*0078*/ 	.word	0x00000008
.L_21:


//--------------------- .nv.callgraph             --------------------------
	.section	.nv.callgraph,"",@"SHT_CUDA_CALLGRAPH"
	.align	4
	.sectionentsize	8
	.align		4
        /*0000*/ 	.word	0x00000000
	.align		4
        /*0004*/ 	.word	0xffffffff
	.align		4
        /*0008*/ 	.word	0x00000000
	.align		4
        /*000c*/ 	.word	0xfffffffe
	.align		4
        /*0010*/ 	.word	0x00000000
	.align		4
        /*0014*/ 	.word	0xfffffffd
	.align		4
        /*0018*/ 	.word	0x00000000
	.align		4
        /*001c*/ 	.word	0xfffffffc


//--------------------- .text._Z10transponerPiS_ii --------------------------
	.section	.text._Z10transponerPiS_ii,"ax",@progbits
	.align	128
        .global         _Z10transponerPiS_ii
        .type           _Z10transponerPiS_ii,@function
        .size           _Z10transponerPiS_ii,(.L_x_1 - _Z10transponerPiS_ii)
        .other          _Z10transponerPiS_ii,@"STO_CUDA_ENTRY STV_DEFAULT"
_Z10transponerPiS_ii:
.text._Z10transponerPiS_ii:
[----:B------:R-:W-:Y:S01]  /*0000*/  LDC R1, c[0x0][0x37c] ;  /* 0x0000df00ff017b82 */ /* 0x000fe20000000800 */
[----:B------:R-:W0:Y:S07]  /*0010*/  S2R R0, SR_TID.X ;  /* 0x0000000000007919 */ /* 0x000e2e0000002100 */
[----:B------:R-:W0:Y:S08]  /*0020*/  S2UR UR4, SR_CTAID.X ;  /* 0x00000000000479c3 */ /* 0x000e300000002500 */
[----:B------:R-:W0:Y:S08]  /*0030*/  LDC R5, c[0x0][0x360] ;  /* 0x0000d800ff057b82 */ /* 0x000e300000000800 */
[----:B------:R-:W1:Y:S01]  /*0040*/  LDC.64 R2, c[0x0][0x390] ;  /* 0x0000e400ff027b82 */ /* 0x000e620000000a00 */
[----:B0-----:R-:W-:-:S02]  /*0050*/  IMAD R0, R5, UR4, R0 ;  /* 0x0000000405007c24 */ /* 0x001fc4000f8e0200 */
[----:B-1----:R-:W-:-:S05]  /*0060*/  IMAD R5, R3, R2, RZ ;  /* 0x0000000203057224 */ /* 0x002fca00078e02ff */
[----:B------:R-:W-:-:S13]  /*0070*/  ISETP.GE.AND P0, PT, R0, R5, PT ;  /* 0x000000050000720c */ /* 0x000fda0003f06270 */
[----:B------:R-:W-:Y:S05]  /*0080*/  @P0 EXIT ;  /* 0x000000000000094d */ /* 0x000fea0003800000 */
[----:B------:R-:W0:Y:S01]  /*0090*/  LDC.64 R4, c[0x0][0x380] ;  /* 0x0000e000ff047b82 */ /* 0x000e220000000a00 */
[----:B------:R-:W1:Y:S01]  /*00a0*/  LDCU.64 UR4, c[0x0][0x358] ;  /* 0x00006b00ff0477ac */ /* 0x000e620008000a00 */
[----:B0-----:R-:W-:-:S05]  /*00b0*/  IMAD.WIDE R4, R0, 0x4, R4 ;  /* 0x0000000400047825 */ /* 0x001fca00078e0204 */
[----:B-1----:R0:W2:Y:S01]  /*00c0*/  LDG.E R9, desc[UR4][R4.64] ;  /* 0x0000000404097981 */ /* 0x0020a2000c1e1900 */
[----:B------:R-:W-:-:S04]  /*00d0*/  IABS R11, R3 ;  /* 0x00000003000b7213 */ /* 0x000fc80000000000 */
[----:B------:R-:W1:Y:S01]  /*00e0*/  I2F.RP R8, R11 ;  /* 0x0000000b00087306 */ /* 0x000e620000209400 */
[----:B0-----:R-:W-:-:S07]  /*00f0*/  IABS R4, R0 ;  /* 0x0000000000047213 */ /* 0x001fce0000000000 */
[----:B-1----:R-:W0:Y:S02]  /*0100*/  MUFU.RCP R8, R8 ;  /* 0x0000000800087308 */ /* 0x002e240000001000 */
[----:B0-----:R-:W-:-:S06]  /*0110*/  IADD3 R6, PT, PT, R8, 0xffffffe, RZ ;  /* 0x0ffffffe08067810 */ /* 0x001fcc0007ffe0ff */
[----:B------:R0:W1:Y:S02]  /*0120*/  F2I.FTZ.U32.TRUNC.NTZ R7, R6 ;  /* 0x0000000600077305 */ /* 0x000064000021f000 */
[----:B0-----:R-:W-:Y:S01]  /*0130*/  IMAD.MOV.U32 R6, RZ, RZ, RZ ;  /* 0x000000ffff067224 */ /* 0x001fe200078e00ff */
[----:B-1----:R-:W-:-:S05]  /*0140*/  IADD3 R10, PT, PT, RZ, -R7, RZ ;  /* 0x80000007ff0a7210 */ /* 0x002fca0007ffe0ff */
[----:B------:R-:W-:-:S04]  /*0150*/  IMAD R13, R10, R11, RZ ;  /* 0x0000000b0a0d7224 */ /* 0x000fc800078e02ff */
[----:B------:R-:W-:-:S06]  /*0160*/  IMAD.HI.U32 R7, R7, R13, R6 ;  /* 0x0000000d07077227 */ /* 0x000fcc00078e0006 */
[----:B------:R-:W-:-:S05]  /*0170*/  IMAD.HI.U32 R7, R7, R4, RZ ;  /* 0x0000000407077227 */ /* 0x000fca00078e00ff */
[----:B------:R-:W-:-:S05]  /*0180*/  IADD3 R5, PT, PT, -R7, RZ, RZ ;  /* 0x000000ff07057210 */ /* 0x000fca0007ffe1ff */
[----:B------:R-:W-:-:S05]  /*0190*/  IMAD R4, R11, R5, R4 ;  /* 0x000000050b047224 */ /* 0x000fca00078e0204 */
[----:B------:R-:W-:-:S13]  /*01a0*/  ISETP.GT.U32.AND P2, PT, R11, R4, PT ;  /* 0x000000040b00720c */ /* 0x000fda0003f44070 */
[----:B------:R-:W-:Y:S01]  /*01b0*/  @!P2 IMAD.IADD R4, R4, 0x1, -R11 ;  /* 0x000000010404a824 */ /* 0x000fe200078e0a0b */
[----:B------:R-:W-:Y:S02]  /*01c0*/  @!P2 IADD3 R7, PT, PT, R7, 0x1, RZ ;  /* 0x000000010707a810 */ /* 0x000fe40007ffe0ff */
[----:B------:R-:W-:Y:S02]  /*01d0*/  ISETP.NE.AND P2, PT, R3, RZ, PT ;  /* 0x000000ff0300720c */ /* 0x000fe40003f45270 */
[----:B------:R-:W-:Y:S02]  /*01e0*/  ISETP.GE.U32.AND P0, PT, R4, R11, PT ;  /* 0x0000000b0400720c */ /* 0x000fe40003f06070 */
[----:B------:R-:W-:-:S04]  /*01f0*/  LOP3.LUT R4, R0, R3, RZ, 0x3c, !PT ;  /* 0x0000000300047212 */ /* 0x000fc800078e3cff */
[----:B------:R-:W-:Y:S02]  /*0200*/  ISETP.GE.AND P1, PT, R4, RZ, PT ;  /* 0x000000ff0400720c */ /* 0x000fe40003f26270 */
[----:B------:R-:W0:Y:S05]  /*0210*/  LDC.64 R4, c[0x0][0x388] ;  /* 0x0000e200ff047b82 */ /* 0x000e2a0000000a00 */
[----:B------:R-:W-:-:S06]  /*0220*/  @P0 VIADD R7, R7, 0x1 ;  /* 0x0000000107070836 */ /* 0x000fcc0000000000 */
[----:B------:R-:W-:Y:S02]  /*0230*/  @!P1 IADD3 R7, PT, PT, -R7, RZ, RZ ;  /* 0x000000ff07079210 */ /* 0x000fe40007ffe1ff */
[----:B------:R-:W-:-:S05]  /*0240*/  @!P2 LOP3.LUT R7, RZ, R3, RZ, 0x33, !PT ;  /* 0x00000003ff07a212 */ /* 0x000fca00078e33ff */
[----:B------:R-:W-:-:S04]  /*0250*/  IMAD.MOV R6, RZ, RZ, -R7 ;  /* 0x000000ffff067224 */ /* 0x000fc800078e0a07 */
[----:B------:R-:W-:-:S04]  /*0260*/  IMAD R0, R3, R6, R0 ;  /* 0x0000000603007224 */ /* 0x000fc800078e0200 */
[----:B------:R-:W-:-:S04]  /*0270*/  IMAD R3, R0, R2, R7 ;  /* 0x0000000200037224 */ /* 0x000fc800078e0207 */
[----:B0-----:R-:W-:-:S05]  /*0280*/  IMAD.WIDE R2, R3, 0x4, R4 ;  /* 0x0000000403027825 */ /* 0x001fca00078e0204 */
[----:B--2---:R-:W-:Y:S01]  /*0290*/  STG.E desc[UR4][R2.64], R9 ;  /* 0x0000000902007986 */ /* 0x004fe2000c101904 */
[----:B------:R-:W-:Y:S05]  /*02a0*/  EXIT ;  /* 0x000000000000794d */ /* 0x000fea0003800000 */
.L_x_0:
[----:B------:R-:W-:-:S00]  /*02b0*/  BRA `(.L_x_0) ;  /* 0xfffffffc00fc7947 */ /* 0x000fc0000383ffff */
[----:B------:R-:W-:-:S00]  /*02c0*/  NOP ;  /* 0x0000000000007918 */ /* 0x000fc00000000000 */
        /* <DEDUP_REMOVED lines=11> */
.L_x_1:


//--------------------- .nv.shared.reserved.0     --------------------------
	.section	.nv.shared.reserved.0,"aw",@nobits
	.weak		__nv_reservedSMEM_offset_0_alias
	.size		__nv_reservedSMEM_offset_0_alias, 0, 64
	.other		__nv_reservedSMEM_offset_0_alias,@"STO_CUDA_RESERVED_SHARED STV_DEFAULT"
__nv_reservedSMEM_offset_0_alias:
	.zero		0
	.zero		64


//--------------------- .nv.constant0._Z10transponerPiS_ii --------------------------
	.section	.nv.constant0._Z10transponerPiS_ii,"a",@progbits
	.sectionflags	@""
	.align	4
.nv.constant0._Z10transponerPiS_ii:
	.zero		920


//--------------------- SYMBOLS --------------------------

	.type		.nv.reservedSmem.offset0,@object
	.size		.nv.reservedSmem.offset0,0x4
